	.headerflags	@"EF_CUDA_TEXMODE_UNIFIED EF_CUDA_64BIT_ADDRESS EF_CUDA_ACCELERATORS EF_CUDA_SM90 EF_CUDA_VIRTUAL_SM(EF_CUDA_SM90)"
	.elftype	@"ET_EXEC"


//--------------------- .nv.info                  --------------------------
	.section	.nv.info,"",@"SHT_CUDA_INFO"
	.align	4


	//----- nvinfo : EIATTR_REGCOUNT
	.align		4
        /*0000*/ 	.byte	0x04, 0x2f
        /*0002*/ 	.short	(.L_1 - .L_0)
	.align		4
.L_0:
        /*0004*/ 	.word	index@(triton_poi_fused_convolution_2)
        /*0008*/ 	.word	0x0000000c


	//----- nvinfo : EIATTR_MIN_STACK_SIZE
	.align		4
.L_1:
        /*000c*/ 	.byte	0x04, 0x12
        /*000e*/ 	.short	(.L_3 - .L_2)
	.align		4
.L_2:
        /*0010*/ 	.word	index@(triton_poi_fused_convolution_2)
        /*0014*/ 	.word	0x00000000


	//----- nvinfo : EIATTR_FRAME_SIZE
	.align		4
.L_3:
        /*0018*/ 	.byte	0x04, 0x11
        /*001a*/ 	.short	(.L_5 - .L_4)
	.align		4
.L_4:
        /*001c*/ 	.word	index@(triton_poi_fused_convolution_2)
        /*0020*/ 	.word	0x00000000


	//----- nvinfo : EIATTR_MIN_STACK_SIZE
	.align		4
.L_5:
        /*0024*/ 	.byte	0x04, 0x12
        /*0026*/ 	.short	(.L_7 - .L_6)
	.align		4
.L_6:
        /*0028*/ 	.word	index@(triton_poi_fused_convolution_2)
        /*002c*/ 	.word	0x00000000
.L_7:


//--------------------- .nv.info.triton_poi_fused_convolution_2 --------------------------
	.section	.nv.info.triton_poi_fused_convolution_2,"",@"SHT_CUDA_INFO"
	.sectionflags	@""
	.align	4


	//----- nvinfo : EIATTR_CUDA_API_VERSION
	.align		4
        /*0000*/ 	.byte	0x04, 0x37
        /*0002*/ 	.short	(.L_9 - .L_8)
.L_8:
        /*0004*/ 	.word	0x0000007c


	//----- nvinfo : EIATTR_KPARAM_INFO
	.align		4
.L_9:
        /*0008*/ 	.byte	0x04, 0x17
        /*000a*/ 	.short	(.L_11 - .L_10)
.L_10:
        /*000c*/ 	.word	0x00000000
        /*0010*/ 	.short	0x0002
        /*0012*/ 	.short	0x0010
        /*0014*/ 	.byte	0x00, 0xf0, 0x11, 0x00


	//----- nvinfo : EIATTR_KPARAM_INFO
	.align		4
.L_11:
        /*0018*/ 	.byte	0x04, 0x17
        /*001a*/ 	.short	(.L_13 - .L_12)
.L_12:
        /*001c*/ 	.word	0x00000000
        /*0020*/ 	.short	0x0001
        /*0022*/ 	.short	0x0008
        /*0024*/ 	.byte	0x00, 0xf4, 0x21, 0x00


	//----- nvinfo : EIATTR_KPARAM_INFO
	.align		4
.L_13:
        /*0028*/ 	.byte	0x04, 0x17
        /*002a*/ 	.short	(.L_15 - .L_14)
.L_14:
        /*002c*/ 	.word	0x00000000
        /*0030*/ 	.short	0x0000
        /*0032*/ 	.short	0x0000
        /*0034*/ 	.byte	0x00, 0xf4, 0x21, 0x00


	//----- nvinfo : EIATTR_SPARSE_MMA_MASK
	.align		4
.L_15:
        /*0038*/ 	.byte	0x03, 0x50
        /*003a*/ 	.short	0x0000


	//----- nvinfo : EIATTR_MAXREG_COUNT
	.align		4
        /*003c*/ 	.byte	0x03, 0x1b
        /*003e*/ 	.short	0x00ff


	//----- nvinfo : EIATTR_EXIT_INSTR_OFFSETS
	.align		4
        /*0040*/ 	.byte	0x04, 0x1c
        /*0042*/ 	.short	(.L_17 - .L_16)


	//   ....[0]....
.L_16:
        /*0044*/ 	.word	0x00000180


	//----- nvinfo : EIATTR_REQNTID
	.align		4
.L_17:
        /*0048*/ 	.byte	0x04, 0x10
        /*004a*/ 	.short	(.L_19 - .L_18)
.L_18:
        /*004c*/ 	.word	0x00000100
        /*0050*/ 	.word	0x00000001
        /*0054*/ 	.word	0x00000001


	//----- nvinfo : EIATTR_CBANK_PARAM_SIZE
	.align		4
.L_19:
        /*0058*/ 	.byte	0x03, 0x19
        /*005a*/ 	.short	0x0014


	//----- nvinfo : EIATTR_PARAM_CBANK
	.align		4
        /*005c*/ 	.byte	0x04, 0x0a
        /*005e*/ 	.short	(.L_21 - .L_20)
	.align		4
.L_20:
        /*0060*/ 	.word	index@(.nv.constant0.triton_poi_fused_convolution_2)
        /*0064*/ 	.short	0x0210
        /*0066*/ 	.short	0x0014


	//----- nvinfo : EIATTR_SW_WAR
	.align		4
.L_21:
        /*0068*/ 	.byte	0x04, 0x36
        /*006a*/ 	.short	(.L_23 - .L_22)
.L_22:
        /*006c*/ 	.word	0x00000008
.L_23:


//--------------------- .nv.callgraph             --------------------------
	.section	.nv.callgraph,"",@"SHT_CUDA_CALLGRAPH"
	.align	4
	.sectionentsize	8
	.align		4
        /*0000*/ 	.word	0x00000000
	.align		4
        /*0004*/ 	.word	0xffffffff
	.align		4
        /*0008*/ 	.word	0x00000000
	.align		4
        /*000c*/ 	.word	0xfffffffe
	.align		4
        /*0010*/ 	.word	0x00000000
	.align		4
        /*0014*/ 	.word	0xfffffffd
	.align		4
        /*0018*/ 	.word	0x00000000
	.align		4
        /*001c*/ 	.word	0xfffffffc


//--------------------- .text.triton_poi_fused_convolution_2 --------------------------
	.section	.text.triton_poi_fused_convolution_2,"ax",@progbits
	.align	128
        .global         triton_poi_fused_convolution_2
        .type           triton_poi_fused_convolution_2,@function
        .size           triton_poi_fused_convolution_2,(.L_x_1 - triton_poi_fused_convolution_2)
        .other          triton_poi_fused_convolution_2,@"STO_CUDA_ENTRY STV_DEFAULT"
triton_poi_fused_convolution_2:
.text.triton_poi_fused_convolution_2:
[----:B------:R-:W-:Y:S01]  /*0000*/  LDC R1, c[0x0][0x28] ;  /* 0x00000a00ff017b82 */ /* 0x000fe20000000800 */
[----:B------:R-:W1:Y:S07]  /*0010*/  S2R R0, SR_TID.X ;  /* 0x0000000000007919 */ /* 0x000e6e0000002100 */
[----:B------:R-:W2:Y:S01]  /*0020*/  LDC.64 R4, c[0x0][0x218] ;  /* 0x00008600ff047b82 */ /* 0x000ea20000000a00 */
[----:B------:R-:W-:Y:S01]  /*0030*/  ULDC.64 UR4, c[0x0][0x208] ;  /* 0x0000820000047ab9 */ /* 0x000fe20000000a00 */
[----:B------:R-:W3:Y:S01]  /*0040*/  S2R R7, SR_CTAID.X ;  /* 0x0000000000077919 */ /* 0x000ee20000002500 */
[----:B-1----:R-:W-:Y:S01]  /*0050*/  IMAD.SHL.U32 R0, R0, 0x2, RZ ;  /* 0x0000000200007824 */ /* 0x002fe200078e00ff */
[----:B---3--:R-:W-:-:S04]  /*0060*/  SHF.R.S32.HI R2, RZ, 0x16, R7 ;  /* 0x00000016ff027819 */ /* 0x008fc80000011407 */
[----:B------:R-:W-:Y:S02]  /*0070*/  LOP3.LUT R0, R0, 0x1fe, RZ, 0xc0, !PT ;  /* 0x000001fe00007812 */ /* 0x000fe400078ec0ff */
[----:B------:R-:W-:Y:S02]  /*0080*/  SGXT R2, R2, 0x1 ;  /* 0x000000010202781a */ /* 0x000fe40000000200 */
[----:B------:R-:W-:-:S04]  /*0090*/  LEA R7, R7, R0, 0x9 ;  /* 0x0000000007077211 */ /* 0x000fc800078e48ff */
[----:B------:R-:W-:Y:S02]  /*00a0*/  LEA.HI R0, R2, R7, RZ, 0xc ;  /* 0x0000000702007211 */ /* 0x000fe400078f60ff */
[----:B------:R-:W1:Y:S02]  /*00b0*/  LDC.64 R2, c[0x0][0x210] ;  /* 0x00008400ff027b82 */ /* 0x000e640000000a00 */
[----:B------:R-:W-:-:S05]  /*00c0*/  SHF.R.S32.HI R0, RZ, 0xc, R0 ;  /* 0x0000000cff007819 */ /* 0x000fca0000011400 */
[----:B------:R-:W-:-:S05]  /*00d0*/  IMAD.HI R6, R0, 0x2aaaaaab, RZ ;  /* 0x2aaaaaab00067827 */ /* 0x000fca00078e02ff */
[----:B------:R-:W-:-:S04]  /*00e0*/  SHF.R.U32.HI R9, RZ, 0x1, R6 ;  /* 0x00000001ff097819 */ /* 0x000fc80000011606 */
[----:B------:R-:W-:-:S05]  /*00f0*/  LEA.HI R9, R6, R9, RZ, 0x1 ;  /* 0x0000000906097211 */ /* 0x000fca00078f08ff */
[----:B------:R-:W-:Y:S02]  /*0100*/  IMAD R9, R9, -0xc, R0 ;  /* 0xfffffff409097824 */ /* 0x000fe400078e0200 */
[----:B-1----:R-:W-:-:S04]  /*0110*/  IMAD.WIDE R2, R7, 0x4, R2 ;  /* 0x0000000407027825 */ /* 0x002fc800078e0202 */
[----:B--2---:R-:W-:Y:S01]  /*0120*/  IMAD.WIDE R4, R9, 0x4, R4 ;  /* 0x0000000409047825 */ /* 0x004fe200078e0204 */
[----:B------:R-:W2:Y:S05]  /*0130*/  LDG.E.64 R6, desc[UR4][R2.64] ;  /* 0x0000000402067981 */ /* 0x000eaa000c1e1b00 */
[----:B------:R-:W2:Y:S02]  /*0140*/  LDG.E.EL R4, desc[UR4][R4.64] ;  /* 0x0000000404047981 */ /* 0x000ea4000c2e1900 */
[--C-:B--2---:R-:W-:Y:S01]  /*0150*/  FADD R6, R6, R4.reuse ;  /* 0x0000000406067221 */ /* 0x104fe20000000000 */
[----:B------:R-:W-:-:S05]  /*0160*/  FADD R7, R7, R4 ;  /* 0x0000000407077221 */ /* 0x000fca0000000000 */
[----:B------:R-:W-:Y:S01]  /*0170*/  STG.E.64 desc[UR4][R2.64], R6 ;  /* 0x0000000602007986 */ /* 0x000fe2000c101b04 */
[----:B------:R-:W-:Y:S05]  /*0180*/  EXIT ;  /* 0x000000000000794d */ /* 0x000fea0003800000 */
.L_x_0:
[----:B------:R-:W-:-:S00]  /*0190*/  BRA `(.L_x_0) ;  /* 0xfffffffc00fc7947 */ /* 0x000fc0000383ffff */
[----:B------:R-:W-:-:S00]  /*01a0*/  NOP ;  /* 0x0000000000007918 */ /* 0x000fc00000000000 */
        /* <DEDUP_REMOVED lines=13> */
.L_x_1:


//--------------------- .nv.constant0.triton_poi_fused_convolution_2 --------------------------
	.section	.nv.constant0.triton_poi_fused_convolution_2,"a",@progbits
	.sectionflags	@""
	.align	4
.nv.constant0.triton_poi_fused_convolution_2:
	.zero		548
